	.headerflags	@"EF_CUDA_TEXMODE_UNIFIED EF_CUDA_64BIT_ADDRESS EF_CUDA_ACCELERATORS EF_CUDA_SM90 EF_CUDA_VIRTUAL_SM(EF_CUDA_SM90)"
	.elftype	@"ET_EXEC"


//--------------------- .nv.info                  --------------------------
	.section	.nv.info,"",@"SHT_CUDA_INFO"
	.align	4


	//----- nvinfo : EIATTR_REGCOUNT
	.align		4
        /*0000*/ 	.byte	0x04, 0x2f
        /*0002*/ 	.short	(.L_3 - .L_2)
	.align		4
.L_2:
        /*0004*/ 	.word	index@(triton_poi_fused__native_batch_norm_legit_no_training_add_convolution_relu_2)
        /*0008*/ 	.word	0x00000020


	//----- nvinfo : EIATTR_MIN_STACK_SIZE
	.align		4
.L_3:
        /*000c*/ 	.byte	0x04, 0x12
        /*000e*/ 	.short	(.L_5 - .L_4)
	.align		4
.L_4:
        /*0010*/ 	.word	index@(triton_poi_fused__native_batch_norm_legit_no_training_add_convolution_relu_2)
        /*0014*/ 	.word	0x00000000


	//----- nvinfo : EIATTR_FRAME_SIZE
	.align		4
.L_5:
        /*0018*/ 	.byte	0x04, 0x11
        /*001a*/ 	.short	(.L_7 - .L_6)
	.align		4
.L_6:
        /*001c*/ 	.word	index@(triton_poi_fused__native_batch_norm_legit_no_training_add_convolution_relu_2)
        /*0020*/ 	.word	0x00000000


	//----- nvinfo : EIATTR_MIN_STACK_SIZE
	.align		4
.L_7:
        /*0024*/ 	.byte	0x04, 0x12
        /*0026*/ 	.short	(.L_9 - .L_8)
	.align		4
.L_8:
        /*0028*/ 	.word	index@(triton_poi_fused__native_batch_norm_legit_no_training_add_convolution_relu_2)
        /*002c*/ 	.word	0x00000000
.L_9:


//--------------------- .nv.info.triton_poi_fused__native_batch_norm_legit_no_training_add_convolution_relu_2 --------------------------
	.section	.nv.info.triton_poi_fused__native_batch_norm_legit_no_training_add_convolution_relu_2,"",@"SHT_CUDA_INFO"
	.sectionflags	@""
	.align	4


	//----- nvinfo : EIATTR_CUDA_API_VERSION
	.align		4
        /*0000*/ 	.byte	0x04, 0x37
        /*0002*/ 	.short	(.L_11 - .L_10)
.L_10:
        /*0004*/ 	.word	0x0000007c


	//----- nvinfo : EIATTR_KPARAM_INFO
	.align		4
.L_11:
        /*0008*/ 	.byte	0x04, 0x17
        /*000a*/ 	.short	(.L_13 - .L_12)
.L_12:
        /*000c*/ 	.word	0x00000000
        /*0010*/ 	.short	0x000d
        /*0012*/ 	.short	0x0068
        /*0014*/ 	.byte	0x00, 0xf0, 0x11, 0x00


	//----- nvinfo : EIATTR_KPARAM_INFO
	.align		4
.L_13:
        /*0018*/ 	.byte	0x04, 0x17
        /*001a*/ 	.short	(.L_15 - .L_14)
.L_14:
        /*001c*/ 	.word	0x00000000
        /*0020*/ 	.short	0x000c
        /*0022*/ 	.short	0x0060
        /*0024*/ 	.byte	0x00, 0xf4, 0x21, 0x00


	//----- nvinfo : EIATTR_KPARAM_INFO
	.align		4
.L_15:
        /*0028*/ 	.byte	0x04, 0x17
        /*002a*/ 	.short	(.L_17 - .L_16)
.L_16:
        /*002c*/ 	.word	0x00000000
        /*0030*/ 	.short	0x000b
        /*0032*/ 	.short	0x0058
        /*0034*/ 	.byte	0x00, 0xf4, 0x21, 0x00


	//----- nvinfo : EIATTR_KPARAM_INFO
	.align		4
.L_17:
        /*0038*/ 	.byte	0x04, 0x17
        /*003a*/ 	.short	(.L_19 - .L_18)
.L_18:
        /*003c*/ 	.word	0x00000000
        /*0040*/ 	.short	0x000a
        /*0042*/ 	.short	0x0050
        /*0044*/ 	.byte	0x00, 0xf4, 0x21, 0x00


	//----- nvinfo : EIATTR_KPARAM_INFO
	.align		4
.L_19:
        /*0048*/ 	.byte	0x04, 0x17
        /*004a*/ 	.short	(.L_21 - .L_20)
.L_20:
        /*004c*/ 	.word	0x00000000
        /*0050*/ 	.short	0x0009
        /*0052*/ 	.short	0x0048
        /*0054*/ 	.byte	0x00, 0xf4, 0x21, 0x00


	//----- nvinfo : EIATTR_KPARAM_INFO
	.align		4
.L_21:
        /*0058*/ 	.byte	0x04, 0x17
        /*005a*/ 	.short	(.L_23 - .L_22)
.L_22:
        /*005c*/ 	.word	0x00000000
        /*0060*/ 	.short	0x0008
        /*0062*/ 	.short	0x0040
        /*0064*/ 	.byte	0x00, 0xf4, 0x21, 0x00


	//----- nvinfo : EIATTR_KPARAM_INFO
	.align		4
.L_23:
        /*0068*/ 	.byte	0x04, 0x17
        /*006a*/ 	.short	(.L_25 - .L_24)
.L_24:
        /*006c*/ 	.word	0x00000000
        /*0070*/ 	.short	0x0007
        /*0072*/ 	.short	0x0038
        /*0074*/ 	.byte	0x00, 0xf4, 0x21, 0x00


	//----- nvinfo : EIATTR_KPARAM_INFO
	.align		4
.L_25:
        /*0078*/ 	.byte	0x04, 0x17
        /*007a*/ 	.short	(.L_27 - .L_26)
.L_26:
        /*007c*/ 	.word	0x00000000
        /*0080*/ 	.short	0x0006
        /*0082*/ 	.short	0x0030
        /*0084*/ 	.byte	0x00, 0xf4, 0x21, 0x00


	//----- nvinfo : EIATTR_KPARAM_INFO
	.align		4
.L_27:
        /*0088*/ 	.byte	0x04, 0x17
        /*008a*/ 	.short	(.L_29 - .L_28)
.L_28:
        /*008c*/ 	.word	0x00000000
        /*0090*/ 	.short	0x0005
        /*0092*/ 	.short	0x0028
        /*0094*/ 	.byte	0x00, 0xf4, 0x21, 0x00


	//----- nvinfo : EIATTR_KPARAM_INFO
	.align		4
.L_29:
        /*0098*/ 	.byte	0x04, 0x17
        /*009a*/ 	.short	(.L_31 - .L_30)
.L_30:
        /*009c*/ 	.word	0x00000000
        /*00a0*/ 	.short	0x0004
        /*00a2*/ 	.short	0x0020
        /*00a4*/ 	.byte	0x00, 0xf4, 0x21, 0x00


	//----- nvinfo : EIATTR_KPARAM_INFO
	.align		4
.L_31:
        /*00a8*/ 	.byte	0x04, 0x17
        /*00aa*/ 	.short	(.L_33 - .L_32)
.L_32:
        /*00ac*/ 	.word	0x00000000
        /*00b0*/ 	.short	0x0003
        /*00b2*/ 	.short	0x0018
        /*00b4*/ 	.byte	0x00, 0xf4, 0x21, 0x00


	//----- nvinfo : EIATTR_KPARAM_INFO
	.align		4
.L_33:
        /*00b8*/ 	.byte	0x04, 0x17
        /*00ba*/ 	.short	(.L_35 - .L_34)
.L_34:
        /*00bc*/ 	.word	0x00000000
        /*00c0*/ 	.short	0x0002
        /*00c2*/ 	.short	0x0010
        /*00c4*/ 	.byte	0x00, 0xf4, 0x21, 0x00


	//----- nvinfo : EIATTR_KPARAM_INFO
	.align		4
.L_35:
        /*00c8*/ 	.byte	0x04, 0x17
        /*00ca*/ 	.short	(.L_37 - .L_36)
.L_36:
        /*00cc*/ 	.word	0x00000000
        /*00d0*/ 	.short	0x0001
        /*00d2*/ 	.short	0x0008
        /*00d4*/ 	.byte	0x00, 0xf4, 0x21, 0x00


	//----- nvinfo : EIATTR_KPARAM_INFO
	.align		4
.L_37:
        /*00d8*/ 	.byte	0x04, 0x17
        /*00da*/ 	.short	(.L_39 - .L_38)
.L_38:
        /*00dc*/ 	.word	0x00000000
        /*00e0*/ 	.short	0x0000
        /*00e2*/ 	.short	0x0000
        /*00e4*/ 	.byte	0x00, 0xf4, 0x21, 0x00


	//----- nvinfo : EIATTR_SPARSE_MMA_MASK
	.align		4
.L_39:
        /*00e8*/ 	.byte	0x03, 0x50
        /*00ea*/ 	.short	0x0000


	//----- nvinfo : EIATTR_MAXREG_COUNT
	.align		4
        /*00ec*/ 	.byte	0x03, 0x1b
        /*00ee*/ 	.short	0x00ff


	//----- nvinfo : EIATTR_EXIT_INSTR_OFFSETS
	.align		4
        /*00f0*/ 	.byte	0x04, 0x1c
        /*00f2*/ 	.short	(.L_41 - .L_40)


	//   ....[0]....
.L_40:
        /*00f4*/ 	.word	0x00000620


	//----- nvinfo : EIATTR_REQNTID
	.align		4
.L_41:
        /*00f8*/ 	.byte	0x04, 0x10
        /*00fa*/ 	.short	(.L_43 - .L_42)
.L_42:
        /*00fc*/ 	.word	0x00000080
        /*0100*/ 	.word	0x00000001
        /*0104*/ 	.word	0x00000001


	//----- nvinfo : EIATTR_CBANK_PARAM_SIZE
	.align		4
.L_43:
        /*0108*/ 	.byte	0x03, 0x19
        /*010a*/ 	.short	0x006c


	//----- nvinfo : EIATTR_PARAM_CBANK
	.align		4
        /*010c*/ 	.byte	0x04, 0x0a
        /*010e*/ 	.short	(.L_45 - .L_44)
	.align		4
.L_44:
        /*0110*/ 	.word	index@(.nv.constant0.triton_poi_fused__native_batch_norm_legit_no_training_add_convolution_relu_2)
        /*0114*/ 	.short	0x0210
        /*0116*/ 	.short	0x006c


	//----- nvinfo : EIATTR_SW_WAR
	.align		4
.L_45:
        /*0118*/ 	.byte	0x04, 0x36
        /*011a*/ 	.short	(.L_47 - .L_46)
.L_46:
        /*011c*/ 	.word	0x00000008
.L_47:


//--------------------- .nv.callgraph             --------------------------
	.section	.nv.callgraph,"",@"SHT_CUDA_CALLGRAPH"
	.align	4
	.sectionentsize	8
	.align		4
        /*0000*/ 	.word	0x00000000
	.align		4
        /*0004*/ 	.word	0xffffffff
	.align		4
        /*0008*/ 	.word	0x00000000
	.align		4
        /*000c*/ 	.word	0xfffffffe
	.align		4
        /*0010*/ 	.word	0x00000000
	.align		4
        /*0014*/ 	.word	0xfffffffd
	.align		4
        /*0018*/ 	.word	0x00000000
	.align		4
        /*001c*/ 	.word	0xfffffffc


//--------------------- .nv.constant4             --------------------------
	.section	.nv.constant4,"a",@progbits
	.align	8
	.align		8
.nv.constant4:
        /*0000*/ 	.dword	_$_str
	.align		8
        /*0008*/ 	.dword	_$_str_$_2


//--------------------- .text.triton_poi_fused__native_batch_norm_legit_no_training_add_convolution_relu_2 --------------------------
	.section	.text.triton_poi_fused__native_batch_norm_legit_no_training_add_convolution_relu_2,"ax",@progbits
	.align	128
        .global         triton_poi_fused__native_batch_norm_legit_no_training_add_convolution_relu_2
        .type           triton_poi_fused__native_batch_norm_legit_no_training_add_convolution_relu_2,@function
        .size           triton_poi_fused__native_batch_norm_legit_no_training_add_convolution_relu_2,(.L_x_1 - triton_poi_fused__native_batch_norm_legit_no_training_add_convolution_relu_2)
        .other          triton_poi_fused__native_batch_norm_legit_no_training_add_convolution_relu_2,@"STO_CUDA_ENTRY STV_DEFAULT"
triton_poi_fused__native_batch_norm_legit_no_training_add_convolution_relu_2:
.text.triton_poi_fused__native_batch_norm_legit_no_training_add_convolution_relu_2:
[----:B------:R-:W-:Y:S01]  /*0000*/  LDC R1, c[0x0][0x28] ;  /* 0x00000a00ff017b82 */ /* 0x000fe20000000800 */
[----:B------:R-:W1:Y:S07]  /*0010*/  S2R R0, SR_TID.X ;  /* 0x0000000000007919 */ /* 0x000e6e0000002100 */
[----:B------:R-:W2:Y:S01]  /*0020*/  LDC.64 R2, c[0x0][0x240] ;  /* 0x00009000ff027b82 */ /* 0x000ea20000000a00 */
[----:B------:R-:W-:Y:S01]  /*0030*/  ULDC.64 UR4, c[0x0][0x208] ;  /* 0x0000820000047ab9 */ /* 0x000fe20000000a00 */
[----:B------:R-:W3:Y:S06]  /*0040*/  S2R R5, SR_CTAID.X ;  /* 0x0000000000057919 */ /* 0x000eec0000002500 */
[----:B------:R-:W4:Y:S08]  /*0050*/  LDC.64 R6, c[0x0][0x260] ;  /* 0x00009800ff067b82 */ /* 0x000f300000000a00 */
[----:B------:R-:W5:Y:S08]  /*0060*/  LDC.64 R16, c[0x0][0x228] ;  /* 0x00008a00ff107b82 */ /* 0x000f700000000a00 */
[----:B------:R-:W5:Y:S01]  /*0070*/  LDC.64 R20, c[0x0][0x238] ;  /* 0x00008e00ff147b82 */ /* 0x000f620000000a00 */
[----:B-1----:R-:W-:-:S07]  /*0080*/  SHF.L.U32 R0, R0, 0x1, RZ ;  /* 0x0000000100007819 */ /* 0x002fce00000006ff */
[----:B------:R-:W1:Y:S01]  /*0090*/  LDC.64 R14, c[0x0][0x210] ;  /* 0x00008400ff0e7b82 */ /* 0x000e620000000a00 */
[----:B---3--:R-:W-:Y:S02]  /*00a0*/  SHF.R.S32.HI R4, RZ, 0x17, R5 ;  /* 0x00000017ff047819 */ /* 0x008fe40000011405 */
[----:B------:R-:W-:Y:S02]  /*00b0*/  LOP3.LUT R0, R0, 0xfe, RZ, 0xc0, !PT ;  /* 0x000000fe00007812 */ /* 0x000fe400078ec0ff */
[----:B------:R-:W-:-:S03]  /*00c0*/  SGXT R4, R4, 0x1 ;  /* 0x000000010404781a */ /* 0x000fc60000000200 */
[----:B------:R-:W3:Y:S01]  /*00d0*/  LDC.64 R28, c[0x0][0x230] ;  /* 0x00008c00ff1c7b82 */ /* 0x000ee20000000a00 */
[----:B------:R-:W-:-:S04]  /*00e0*/  LEA R5, R5, R0, 0x8 ;  /* 0x0000000005057211 */ /* 0x000fc800078e40ff */
[----:B------:R-:W-:-:S03]  /*00f0*/  LEA.HI R4, R4, R5, RZ, 0x8 ;  /* 0x0000000504047211 */ /* 0x000fc600078f40ff */
[----:B------:R-:W3:Y:S01]  /*0100*/  LDC.64 R18, c[0x0][0x218] ;  /* 0x00008600ff127b82 */ /* 0x000ee20000000a00 */
[----:B------:R-:W-:-:S04]  /*0110*/  SHF.R.S32.HI R4, RZ, 0x8, R4 ;  /* 0x00000008ff047819 */ /* 0x000fc80000011404 */
[----:B------:R-:W-:-:S03]  /*0120*/  LEA.HI R0, R4, R4, RZ, 0x6 ;  /* 0x0000000404007211 */ /* 0x000fc600078f30ff */
[----:B------:R-:W3:Y:S01]  /*0130*/  LDC.64 R26, c[0x0][0x258] ;  /* 0x00009600ff1a7b82 */ /* 0x000ee20000000a00 */
[----:B------:R-:W-:-:S04]  /*0140*/  LOP3.LUT R25, R0, 0xffffffc0, RZ, 0xc0, !PT ;  /* 0xffffffc000197812 */ /* 0x000fc800078ec0ff */
[----:B------:R-:W-:-:S03]  /*0150*/  IADD3 R25, R4, -R25, RZ ;  /* 0x8000001904197210 */ /* 0x000fc60007ffe0ff */
[----:B------:R-:W3:Y:S02]  /*0160*/  LDC.64 R22, c[0x0][0x248] ;  /* 0x00009200ff167b82 */ /* 0x000ee40000000a00 */
[----:B--2---:R-:W-:-:S04]  /*0170*/  IMAD.WIDE R2, R25, 0x4, R2 ;  /* 0x0000000419027825 */ /* 0x004fc800078e0202 */
[C---:B----4-:R-:W-:Y:S02]  /*0180*/  IMAD.WIDE R6, R25.reuse, 0x4, R6 ;  /* 0x0000000419067825 */ /* 0x050fe400078e0206 */
[----:B------:R-:W2:Y:S01]  /*0190*/  LDG.E.EL R2, desc[UR4][R2.64] ;  /* 0x0000000402027981 */ /* 0x000ea2000c2e1900 */
[----:B------:R-:W4:Y:S03]  /*01a0*/  LDC.64 R10, c[0x0][0x268] ;  /* 0x00009a00ff0a7b82 */ /* 0x000f260000000a00 */
[----:B------:R-:W2:Y:S01]  /*01b0*/  LDG.E.EL R6, desc[UR4][R6.64] ;  /* 0x0000000406067981 */ /* 0x000ea2000c2e1900 */
[----:B-----5:R-:W-:-:S04]  /*01c0*/  IMAD.WIDE R16, R25, 0x4, R16 ;  /* 0x0000000419107825 */ /* 0x020fc800078e0210 */
[----:B------:R-:W5:Y:S08]  /*01d0*/  LDC.64 R12, c[0x0][0x270] ;  /* 0x00009c00ff0c7b82 */ /* 0x000f700000000a00 */
[----:B------:R-:W5:Y:S01]  /*01e0*/  LDC.64 R8, c[0x0][0x250] ;  /* 0x00009400ff087b82 */ /* 0x000f620000000a00 */
[----:B0-----:R-:W-:Y:S01]  /*01f0*/  IMAD.WIDE R20, R25, 0x4, R20 ;  /* 0x0000000419147825 */ /* 0x001fe200078e0214 */
[----:B------:R-:W2:Y:S03]  /*0200*/  LDG.E.EL R4, desc[UR4][R16.64] ;  /* 0x0000000410047981 */ /* 0x000ea6000c2e1900 */
[----:B-1----:R-:W-:Y:S01]  /*0210*/  IMAD.WIDE R14, R5, 0x4, R14 ;  /* 0x00000004050e7825 */ /* 0x002fe200078e020e */
[----:B------:R-:W2:Y:S03]  /*0220*/  LDG.E.EL R7, desc[UR4][R20.64] ;  /* 0x0000000414077981 */ /* 0x000ea6000c2e1900 */
[----:B---3--:R-:W-:Y:S01]  /*0230*/  IMAD.WIDE R28, R25, 0x4, R28 ;  /* 0x00000004191c7825 */ /* 0x008fe200078e021c */
[----:B------:R-:W3:Y:S03]  /*0240*/  LDG.E.64 R16, desc[UR4][R14.64] ;  /* 0x000000040e107981 */ /* 0x000ee6000c1e1b00 */
[----:B------:R-:W-:Y:S01]  /*0250*/  IMAD.WIDE R18, R5, 0x4, R18 ;  /* 0x0000000405127825 */ /* 0x000fe200078e0212 */
[----:B------:R-:W3:Y:S03]  /*0260*/  LDG.E.EL R3, desc[UR4][R28.64] ;  /* 0x000000041c037981 */ /* 0x000ee6000c2e1900 */
[C---:B------:R-:W-:Y:S01]  /*0270*/  IMAD.WIDE R26, R25.reuse, 0x4, R26 ;  /* 0x00000004191a7825 */ /* 0x040fe200078e021a */
[----:B------:R-:W3:Y:S03]  /*0280*/  LDG.E.64 R20, desc[UR4][R18.64] ;  /* 0x0000000412147981 */ /* 0x000ee6000c1e1b00 */
[C---:B------:R-:W-:Y:S01]  /*0290*/  IMAD.WIDE R22, R25.reuse, 0x4, R22 ;  /* 0x0000000419167825 */ /* 0x040fe200078e0216 */
[----:B------:R-:W3:Y:S03]  /*02a0*/  LDG.E.EL R0, desc[UR4][R26.64] ;  /* 0x000000041a007981 */ /* 0x000ee6000c2e1900 */
[----:B----4-:R-:W-:-:S02]  /*02b0*/  IMAD.WIDE R10, R25, 0x4, R10 ;  /* 0x00000004190a7825 */ /* 0x010fc400078e020a */
[----:B------:R0:W4:Y:S02]  /*02c0*/  LDG.E.EL R22, desc[UR4][R22.64] ;  /* 0x0000000416167981 */ /* 0x000124000c2e1900 */
[C---:B-----5:R-:W-:Y:S02]  /*02d0*/  IMAD.WIDE R12, R25.reuse, 0x4, R12 ;  /* 0x00000004190c7825 */ /* 0x060fe400078e020c */
[----:B------:R-:W5:Y:S02]  /*02e0*/  LDG.E.EL R10, desc[UR4][R10.64] ;  /* 0x000000040a0a7981 */ /* 0x000f64000c2e1900 */
[----:B------:R-:W-:Y:S02]  /*02f0*/  IMAD.WIDE R8, R25, 0x4, R8 ;  /* 0x0000000419087825 */ /* 0x000fe400078e0208 */
[----:B------:R-:W5:Y:S04]  /*0300*/  LDG.E.EL R13, desc[UR4][R12.64] ;  /* 0x000000040c0d7981 */ /* 0x000f68000c2e1900 */
[----:B------:R1:W4:Y:S01]  /*0310*/  LDG.E.EL R25, desc[UR4][R8.64] ;  /* 0x0000000408197981 */ /* 0x000322000c2e1900 */
[----:B0-----:R-:W-:Y:S01]  /*0320*/  HFMA2.MMA R23, -RZ, RZ, 1.625, 0 ;  /* 0x3e800000ff177435 */ /* 0x001fe200000001ff */
[----:B-1----:R-:W0:Y:S02]  /*0330*/  LDC.64 R8, c[0x0][0x220] ;  /* 0x00008800ff087b82 */ /* 0x002e240000000a00 */
[----:B0-----:R-:W-:-:S04]  /*0340*/  IMAD.WIDE R8, R5, 0x4, R8 ;  /* 0x0000000405087825 */ /* 0x001fc800078e0208 */
[----:B--2---:R-:W-:Y:S01]  /*0350*/  FADD R2, R2, 9.9999997473787516356e-06 ;  /* 0x3727c5ac02027421 */ /* 0x004fe20000000000 */
[----:B------:R-:W-:-:S03]  /*0360*/  FADD R6, R6, 9.9999997473787516356e-06 ;  /* 0x3727c5ac06067421 */ /* 0x000fc60000000000 */
[----:B------:R-:W0:Y:S08]  /*0370*/  MUFU.SQRT R24, R2 ;  /* 0x0000000200187308 */ /* 0x000e300000002000 */
[----:B------:R-:W1:Y:S01]  /*0380*/  MUFU.SQRT R26, R6 ;  /* 0x00000006001a7308 */ /* 0x000e620000002000 */
[C---:B0-----:R-:W-:Y:S02]  /*0390*/  FSETP.GT.AND P0, PT, R24.reuse, 8.50705917302346158658e+37, PT ;  /* 0x7e8000001800780b */ /* 0x041fe40003f04000 */
[----:B------:R-:W-:-:S02]  /*03a0*/  FSETP.GEU.AND P2, PT, R24, 1.175494350822287508e-38, PT ;  /* 0x008000001800780b */ /* 0x000fc40003f4e000 */
[C---:B-1----:R-:W-:Y:S02]  /*03b0*/  FSETP.GT.AND P1, PT, R26.reuse, 8.50705917302346158658e+37, PT ;  /* 0x7e8000001a00780b */ /* 0x042fe40003f24000 */
[----:B------:R-:W-:-:S07]  /*03c0*/  FSETP.GEU.AND P3, PT, R26, 1.175494350822287508e-38, PT ;  /* 0x008000001a00780b */ /* 0x000fce0003f6e000 */
[----:B------:R-:W-:-:S04]  /*03d0*/  @P0 FMUL R24, R24, 0.25 ;  /* 0x3e80000018180820 */ /* 0x000fc80000400000 */
[----:B------:R-:W-:Y:S01]  /*03e0*/  @!P2 FMUL R24, R24, 16777216 ;  /* 0x4b8000001818a820 */ /* 0x000fe20000400000 */
[----:B------:R-:W-:-:S04]  /*03f0*/  @P1 FMUL R26, R26, 0.25 ;  /* 0x3e8000001a1a1820 */ /* 0x000fc80000400000 */
[----:B------:R-:W-:Y:S01]  /*0400*/  @!P3 FMUL R26, R26, 16777216 ;  /* 0x4b8000001a1ab820 */ /* 0x000fe20000400000 */
[----:B------:R-:W0:Y:S01]  /*0410*/  MUFU.RCP R24, R24 ;  /* 0x0000001800187308 */ /* 0x000e220000001000 */
[----:B------:R-:W-:-:S07]  /*0420*/  FSEL R11, R23, 1, P0 ;  /* 0x3f800000170b7808 */ /* 0x000fce0000000000 */
[----:B------:R-:W1:Y:S01]  /*0430*/  MUFU.RCP R26, R26 ;  /* 0x0000001a001a7308 */ /* 0x000e620000001000 */
[----:B------:R-:W-:Y:S01]  /*0440*/  FSEL R23, R23, 1, P1 ;  /* 0x3f80000017177808 */ /* 0x000fe20000800000 */
[----:B------:R-:W-:Y:S01]  /*0450*/  @!P2 FMUL R11, R11, 16777216 ;  /* 0x4b8000000b0ba820 */ /* 0x000fe20000400000 */
[--C-:B---3--:R-:W-:Y:S01]  /*0460*/  FADD R17, R17, R4.reuse ;  /* 0x0000000411117221 */ /* 0x108fe20000000000 */
[--C-:B------:R-:W-:Y:S02]  /*0470*/  FADD R21, R21, R3.reuse ;  /* 0x0000000315157221 */ /* 0x100fe40000000000 */
[----:B------:R-:W-:Y:S01]  /*0480*/  @!P3 FMUL R23, R23, 16777216 ;  /* 0x4b8000001717b820 */ /* 0x000fe20000400000 */
[----:B------:R-:W-:Y:S01]  /*0490*/  FADD R16, R16, R4 ;  /* 0x0000000410107221 */ /* 0x000fe20000000000 */
[----:B------:R-:W-:Y:S01]  /*04a0*/  FADD R20, R20, R3 ;  /* 0x0000000314147221 */ /* 0x000fe20000000000 */
[----:B0-----:R-:W-:Y:S01]  /*04b0*/  FMUL R2, R24, R11 ;  /* 0x0000000b18027220 */ /* 0x001fe20000400000 */
[C---:B------:R-:W-:Y:S01]  /*04c0*/  FADD R3, -R7.reuse, R17 ;  /* 0x0000001107037221 */ /* 0x040fe20000000100 */
[C---:B------:R-:W-:Y:S01]  /*04d0*/  FADD R4, -R0.reuse, R21 ;  /* 0x0000001500047221 */ /* 0x040fe20000000100 */
[----:B------:R-:W-:Y:S01]  /*04e0*/  FADD R7, -R7, R16 ;  /* 0x0000001007077221 */ /* 0x000fe20000000100 */
[----:B------:R-:W-:Y:S01]  /*04f0*/  FADD R0, -R0, R20 ;  /* 0x0000001400007221 */ /* 0x000fe20000000100 */
[----:B-1----:R-:W-:Y:S01]  /*0500*/  FMUL R23, R26, R23 ;  /* 0x000000171a177220 */ /* 0x002fe20000400000 */
[C---:B------:R-:W-:Y:S01]  /*0510*/  FMUL R3, R2.reuse, R3 ;  /* 0x0000000302037220 */ /* 0x040fe20000400000 */
[----:B------:R-:W-:-:S02]  /*0520*/  FMUL R2, R2, R7 ;  /* 0x0000000702027220 */ /* 0x000fc40000400000 */
[C---:B------:R-:W-:Y:S01]  /*0530*/  FMUL R4, R23.reuse, R4 ;  /* 0x0000000417047220 */ /* 0x040fe20000400000 */
[----:B------:R-:W-:Y:S01]  /*0540*/  FMUL R0, R23, R0 ;  /* 0x0000000017007220 */ /* 0x000fe20000400000 */
[----:B----4-:R-:W-:Y:S02]  /*0550*/  FFMA R3, R22, R3, R25 ;  /* 0x0000000316037223 */ /* 0x010fe40000000019 */
[----:B-----5:R-:W-:Y:S01]  /*0560*/  FFMA R4, R10, R4, R13 ;  /* 0x000000040a047223 */ /* 0x020fe2000000000d */
[----:B------:R-:W-:Y:S01]  /*0570*/  FFMA R25, R22, R2, R25 ;  /* 0x0000000216197223 */ /* 0x000fe20000000019 */
[----:B------:R-:W-:-:S03]  /*0580*/  FFMA R0, R10, R0, R13 ;  /* 0x000000000a007223 */ /* 0x000fc6000000000d */
[----:B------:R-:W-:Y:S01]  /*0590*/  FSETP.GEU.AND P1, PT, R3, -R4, PT ;  /* 0x800000040300720b */ /* 0x000fe20003f2e000 */
[----:B------:R-:W-:Y:S01]  /*05a0*/  FADD R3, R4, R3 ;  /* 0x0000000304037221 */ /* 0x000fe20000000000 */
[----:B------:R-:W-:Y:S01]  /*05b0*/  FADD R2, R0, R25 ;  /* 0x0000001900027221 */ /* 0x000fe20000000000 */
[----:B------:R-:W-:-:S03]  /*05c0*/  FSETP.GEU.AND P0, PT, R25, -R0, PT ;  /* 0x800000001900720b */ /* 0x000fc60003f0e000 */
[----:B------:R-:W-:Y:S02]  /*05d0*/  FSEL R3, R3, RZ, P1 ;  /* 0x000000ff03037208 */ /* 0x000fe40000800000 */
[----:B------:R-:W-:Y:S01]  /*05e0*/  FSEL R2, R2, RZ, P0 ;  /* 0x000000ff02027208 */ /* 0x000fe20000000000 */
[----:B------:R-:W-:Y:S04]  /*05f0*/  STG.E.64 desc[UR4][R14.64], R16 ;  /* 0x000000100e007986 */ /* 0x000fe8000c101b04 */
[----:B------:R-:W-:Y:S04]  /*0600*/  STG.E.64 desc[UR4][R18.64], R20 ;  /* 0x0000001412007986 */ /* 0x000fe8000c101b04 */
[----:B------:R-:W-:Y:S01]  /*0610*/  STG.E.64 desc[UR4][R8.64], R2 ;  /* 0x0000000208007986 */ /* 0x000fe2000c101b04 */
[----:B------:R-:W-:Y:S05]  /*0620*/  EXIT ;  /* 0x000000000000794d */ /* 0x000fea0003800000 */
.L_x_0:
[----:B------:R-:W-:-:S00]  /*0630*/  BRA `(.L_x_0) ;  /* 0xfffffffc00fc7947 */ /* 0x000fc0000383ffff */
[----:B------:R-:W-:-:S00]  /*0640*/  NOP ;  /* 0x0000000000007918 */ /* 0x000fc00000000000 */
        /* <DEDUP_REMOVED lines=11> */
.L_x_1:


//--------------------- .nv.global.init           --------------------------
	.section	.nv.global.init,"aw",@progbits
.nv.global.init:
	.type		_$_str,@object
	.size		_$_str,(_$_str_$_2 - _$_str)
_$_str:
        /*0000*/ 	.byte	0x5f, 0x5f, 0x43, 0x55, 0x44, 0x41, 0x5f, 0x46, 0x54, 0x5a, 0x00
	.type		_$_str_$_2,@object
	.size		_$_str_$_2,(.L_1 - _$_str_$_2)
_$_str_$_2:
        /*000b*/ 	.byte	0x5f, 0x5f, 0x43, 0x55, 0x44, 0x41, 0x5f, 0x50, 0x52, 0x45, 0x43, 0x5f, 0x53, 0x51, 0x52, 0x54
        /*001b*/ 	.byte	0x00
.L_1:


//--------------------- .nv.constant0.triton_poi_fused__native_batch_norm_legit_no_training_add_convolution_relu_2 --------------------------
	.section	.nv.constant0.triton_poi_fused__native_batch_norm_legit_no_training_add_convolution_relu_2,"a",@progbits
	.sectionflags	@""
	.align	4
.nv.constant0.triton_poi_fused__native_batch_norm_legit_no_training_add_convolution_relu_2:
	.zero		636
